	.headerflags	@"EF_CUDA_TEXMODE_UNIFIED EF_CUDA_64BIT_ADDRESS EF_CUDA_ACCELERATORS EF_CUDA_SM90 EF_CUDA_VIRTUAL_SM(EF_CUDA_SM90)"
	.elftype	@"ET_EXEC"


//--------------------- .nv.info                  --------------------------
	.section	.nv.info,"",@"SHT_CUDA_INFO"
	.align	4


	//----- nvinfo : EIATTR_REGCOUNT
	.align		4
        /*0000*/ 	.byte	0x04, 0x2f
        /*0002*/ 	.short	(.L_1 - .L_0)
	.align		4
.L_0:
        /*0004*/ 	.word	index@(triton_poi_fused__to_copy_add_arange_clamp_mul_sub_5)
        /*0008*/ 	.word	0x0000000c


	//----- nvinfo : EIATTR_MIN_STACK_SIZE
	.align		4
.L_1:
        /*000c*/ 	.byte	0x04, 0x12
        /*000e*/ 	.short	(.L_3 - .L_2)
	.align		4
.L_2:
        /*0010*/ 	.word	index@(triton_poi_fused__to_copy_add_arange_clamp_mul_sub_5)
        /*0014*/ 	.word	0x00000000


	//----- nvinfo : EIATTR_FRAME_SIZE
	.align		4
.L_3:
        /*0018*/ 	.byte	0x04, 0x11
        /*001a*/ 	.short	(.L_5 - .L_4)
	.align		4
.L_4:
        /*001c*/ 	.word	index@(triton_poi_fused__to_copy_add_arange_clamp_mul_sub_5)
        /*0020*/ 	.word	0x00000000


	//----- nvinfo : EIATTR_MIN_STACK_SIZE
	.align		4
.L_5:
        /*0024*/ 	.byte	0x04, 0x12
        /*0026*/ 	.short	(.L_7 - .L_6)
	.align		4
.L_6:
        /*0028*/ 	.word	index@(triton_poi_fused__to_copy_add_arange_clamp_mul_sub_5)
        /*002c*/ 	.word	0x00000000
.L_7:


//--------------------- .nv.info.triton_poi_fused__to_copy_add_arange_clamp_mul_sub_5 --------------------------
	.section	.nv.info.triton_poi_fused__to_copy_add_arange_clamp_mul_sub_5,"",@"SHT_CUDA_INFO"
	.sectionflags	@""
	.align	4


	//----- nvinfo : EIATTR_CUDA_API_VERSION
	.align		4
        /*0000*/ 	.byte	0x04, 0x37
        /*0002*/ 	.short	(.L_9 - .L_8)
.L_8:
        /*0004*/ 	.word	0x0000007c


	//----- nvinfo : EIATTR_KPARAM_INFO
	.align		4
.L_9:
        /*0008*/ 	.byte	0x04, 0x17
        /*000a*/ 	.short	(.L_11 - .L_10)
.L_10:
        /*000c*/ 	.word	0x00000000
        /*0010*/ 	.short	0x0001
        /*0012*/ 	.short	0x0008
        /*0014*/ 	.byte	0x00, 0xf0, 0x11, 0x00


	//----- nvinfo : EIATTR_KPARAM_INFO
	.align		4
.L_11:
        /*0018*/ 	.byte	0x04, 0x17
        /*001a*/ 	.short	(.L_13 - .L_12)
.L_12:
        /*001c*/ 	.word	0x00000000
        /*0020*/ 	.short	0x0000
        /*0022*/ 	.short	0x0000
        /*0024*/ 	.byte	0x00, 0xf4, 0x21, 0x00


	//----- nvinfo : EIATTR_SPARSE_MMA_MASK
	.align		4
.L_13:
        /*0028*/ 	.byte	0x03, 0x50
        /*002a*/ 	.short	0x0000


	//----- nvinfo : EIATTR_MAXREG_COUNT
	.align		4
        /*002c*/ 	.byte	0x03, 0x1b
        /*002e*/ 	.short	0x00ff


	//----- nvinfo : EIATTR_EXIT_INSTR_OFFSETS
	.align		4
        /*0030*/ 	.byte	0x04, 0x1c
        /*0032*/ 	.short	(.L_15 - .L_14)


	//   ....[0]....
.L_14:
        /*0034*/ 	.word	0x00000190


	//   ....[1]....
        /*0038*/ 	.word	0x000001c0


	//----- nvinfo : EIATTR_REQNTID
	.align		4
.L_15:
        /*003c*/ 	.byte	0x04, 0x10
        /*003e*/ 	.short	(.L_17 - .L_16)
.L_16:
        /*0040*/ 	.word	0x00000020
        /*0044*/ 	.word	0x00000001
        /*0048*/ 	.word	0x00000001


	//----- nvinfo : EIATTR_CBANK_PARAM_SIZE
	.align		4
.L_17:
        /*004c*/ 	.byte	0x03, 0x19
        /*004e*/ 	.short	0x000c


	//----- nvinfo : EIATTR_PARAM_CBANK
	.align		4
        /*0050*/ 	.byte	0x04, 0x0a
        /*0052*/ 	.short	(.L_19 - .L_18)
	.align		4
.L_18:
        /*0054*/ 	.word	index@(.nv.constant0.triton_poi_fused__to_copy_add_arange_clamp_mul_sub_5)
        /*0058*/ 	.short	0x0210
        /*005a*/ 	.short	0x000c


	//----- nvinfo : EIATTR_SW_WAR
	.align		4
.L_19:
        /*005c*/ 	.byte	0x04, 0x36
        /*005e*/ 	.short	(.L_21 - .L_20)
.L_20:
        /*0060*/ 	.word	0x00000008
.L_21:


//--------------------- .nv.callgraph             --------------------------
	.section	.nv.callgraph,"",@"SHT_CUDA_CALLGRAPH"
	.align	4
	.sectionentsize	8
	.align		4
        /*0000*/ 	.word	0x00000000
	.align		4
        /*0004*/ 	.word	0xffffffff
	.align		4
        /*0008*/ 	.word	0x00000000
	.align		4
        /*000c*/ 	.word	0xfffffffe
	.align		4
        /*0010*/ 	.word	0x00000000
	.align		4
        /*0014*/ 	.word	0xfffffffd
	.align		4
        /*0018*/ 	.word	0x00000000
	.align		4
        /*001c*/ 	.word	0xfffffffc


//--------------------- .text.triton_poi_fused__to_copy_add_arange_clamp_mul_sub_5 --------------------------
	.section	.text.triton_poi_fused__to_copy_add_arange_clamp_mul_sub_5,"ax",@progbits
	.align	128
        .global         triton_poi_fused__to_copy_add_arange_clamp_mul_sub_5
        .type           triton_poi_fused__to_copy_add_arange_clamp_mul_sub_5,@function
        .size           triton_poi_fused__to_copy_add_arange_clamp_mul_sub_5,(.L_x_1 - triton_poi_fused__to_copy_add_arange_clamp_mul_sub_5)
        .other          triton_poi_fused__to_copy_add_arange_clamp_mul_sub_5,@"STO_CUDA_ENTRY STV_DEFAULT"
triton_poi_fused__to_copy_add_arange_clamp_mul_sub_5:
.text.triton_poi_fused__to_copy_add_arange_clamp_mul_sub_5:
[----:B------:R-:W0:Y:S02]  /*0000*/  LDC R1, c[0x0][0x28] ;  /* 0x00000a00ff017b82 */ /* 0x000e240000000800 */
[----:B------:R-:W1:Y:S01]  /*0010*/  S2R R0, SR_TID.X ;  /* 0x0000000000007919 */ /* 0x000e620000002100 */
[----:B------:R-:W-:Y:S01]  /*0020*/  HFMA2.MMA R3, -RZ, RZ, 1.515625, 0 ;  /* 0x3e100000ff037435 */ /* 0x000fe200000001ff */
[----:B------:R-:W2:Y:S01]  /*0030*/  S2R R5, SR_CTAID.X ;  /* 0x0000000000057919 */ /* 0x000ea20000002500 */
[----:B-1----:R-:W-:-:S05]  /*0040*/  IMAD.SHL.U32 R0, R0, 0x2, RZ ;  /* 0x0000000200007824 */ /* 0x002fca00078e00ff */
[----:B------:R-:W-:-:S05]  /*0050*/  LOP3.LUT R0, R0, 0x3e, RZ, 0xc0, !PT ;  /* 0x0000003e00007812 */ /* 0x000fca00078ec0ff */
[----:B--2---:R-:W-:-:S05]  /*0060*/  IMAD R5, R5, 0x40, R0 ;  /* 0x0000004005057824 */ /* 0x004fca00078e0200 */
[----:B------:R-:W-:Y:S02]  /*0070*/  IADD3 R0, R5, 0x1, RZ ;  /* 0x0000000105007810 */ /* 0x000fe40007ffe0ff */
[----:B------:R-:W-:Y:S02]  /*0080*/  I2FP.F32.S32 R2, R5 ;  /* 0x0000000500027245 */ /* 0x000fe40000201400 */
[----:B------:R-:W-:Y:S02]  /*0090*/  I2FP.F32.S32 R0, R0 ;  /* 0x0000000000007245 */ /* 0x000fe40000201400 */
[----:B------:R-:W-:Y:S01]  /*00a0*/  ISETP.GE.AND P0, PT, R5, 0x40, PT ;  /* 0x000000400500780c */ /* 0x000fe20003f06270 */
[----:B------:R-:W-:Y:S02]  /*00b0*/  FADD R2, R2, 0.5 ;  /* 0x3f00000002027421 */ /* 0x000fe40000000000 */
[----:B------:R-:W-:Y:S02]  /*00c0*/  FADD R0, R0, 0.5 ;  /* 0x3f00000000007421 */ /* 0x000fe40000000000 */
[----:B------:R-:W-:-:S02]  /*00d0*/  FFMA R2, R2, R3, -0.5 ;  /* 0xbf00000002027423 */ /* 0x000fc40000000003 */
[----:B------:R-:W-:-:S03]  /*00e0*/  FFMA R0, R0, R3, -0.5 ;  /* 0xbf00000000007423 */ /* 0x000fc60000000003 */
[----:B------:R-:W-:Y:S02]  /*00f0*/  FMNMX R4, RZ, R2, !PT ;  /* 0x00000002ff047209 */ /* 0x000fe40007800000 */
[----:B------:R-:W1:Y:S01]  /*0100*/  LDC.64 R2, c[0x0][0x210] ;  /* 0x00008400ff027b82 */ /* 0x000e620000000a00 */
[----:B------:R-:W-:Y:S01]  /*0110*/  FMNMX R0, RZ, R0, !PT ;  /* 0x00000000ff007209 */ /* 0x000fe20007800000 */
[----:B------:R-:W2:Y:S08]  /*0120*/  F2I.TRUNC.NTZ R6, R4 ;  /* 0x0000000400067305 */ /* 0x000eb0000020f100 */
[----:B------:R-:W3:Y:S01]  /*0130*/  F2I.TRUNC.NTZ R7, R0 ;  /* 0x0000000000077305 */ /* 0x000ee2000020f100 */
[----:B--2---:R-:W-:-:S05]  /*0140*/  I2FP.F32.S32 R9, R6 ;  /* 0x0000000600097245 */ /* 0x004fca0000201400 */
[----:B------:R-:W-:Y:S01]  /*0150*/  FADD.SAT R6, R4, -R9 ;  /* 0x8000000904067221 */ /* 0x000fe20000002000 */
[----:B-1----:R-:W-:Y:S01]  /*0160*/  IMAD.WIDE R2, R5, 0x4, R2 ;  /* 0x0000000405027825 */ /* 0x002fe200078e0202 */
[----:B---3--:R-:W-:-:S05]  /*0170*/  I2FP.F32.S32 R7, R7 ;  /* 0x0000000700077245 */ /* 0x008fca0000201400 */
[----:B------:R-:W-:Y:S01]  /*0180*/  FADD.SAT R7, R0, -R7 ;  /* 0x8000000700077221 */ /* 0x000fe20000002000 */
[----:B------:R-:W-:Y:S06]  /*0190*/  @P0 EXIT ;  /* 0x000000000000094d */ /* 0x000fec0003800000 */
[----:B------:R-:W-:Y:S02]  /*01a0*/  ULDC.64 UR4, c[0x0][0x208] ;  /* 0x0000820000047ab9 */ /* 0x000fe40000000a00 */
[----:B------:R-:W-:Y:S01]  /*01b0*/  STG.E.64 desc[UR4][R2.64], R6 ;  /* 0x0000000602007986 */ /* 0x000fe2000c101b04 */
[----:B------:R-:W-:Y:S05]  /*01c0*/  EXIT ;  /* 0x000000000000794d */ /* 0x000fea0003800000 */
.L_x_0:
[----:B------:R-:W-:-:S00]  /*01d0*/  BRA `(.L_x_0) ;  /* 0xfffffffc00fc7947 */ /* 0x000fc0000383ffff */
[----:B------:R-:W-:-:S00]  /*01e0*/  NOP ;  /* 0x0000000000007918 */ /* 0x000fc00000000000 */
        /* <DEDUP_REMOVED lines=9> */
.L_x_1:


//--------------------- .nv.constant0.triton_poi_fused__to_copy_add_arange_clamp_mul_sub_5 --------------------------
	.section	.nv.constant0.triton_poi_fused__to_copy_add_arange_clamp_mul_sub_5,"a",@progbits
	.sectionflags	@""
	.align	4
.nv.constant0.triton_poi_fused__to_copy_add_arange_clamp_mul_sub_5:
	.zero		540
